//
// Generated by NVIDIA NVVM Compiler
//
// Compiler Build ID: CL-36424714
// Cuda compilation tools, release 13.0, V13.0.88
// Based on NVVM 20.0.0
//

.version 9.0
.target sm_100
.address_size 64

	// .globl	_Z10dfs_kerneliP4NodePiP4Lock
.const .align 4 .b8 md[1024];
// _ZZ10dfs_kerneliP4NodePiP4LockE2st has been demoted
// _ZZ10dfs_kerneliP4NodePiP4LockE5index has been demoted
// _ZZ10dfs_kerneliP4NodePiP4LockE9cur_nodes has been demoted
// _ZZ10dfs_kerneliP4NodePiP4LockE4flag has been demoted

.visible .entry _Z10dfs_kerneliP4NodePiP4Lock(
	.param .u32 _Z10dfs_kerneliP4NodePiP4Lock_param_0,
	.param .u64 .ptr .align 1 _Z10dfs_kerneliP4NodePiP4Lock_param_1,
	.param .u64 .ptr .align 1 _Z10dfs_kerneliP4NodePiP4Lock_param_2,
	.param .u64 .ptr .align 1 _Z10dfs_kerneliP4NodePiP4Lock_param_3
)
{
	.local .align 16 .b8 	__local_depot0[128];
	.reg .b64 	%SP;
	.reg .b64 	%SPL;
	.reg .pred 	%p<19>;
	.reg .b16 	%rs<4>;
	.reg .b32 	%r<170>;
	.reg .b64 	%rd<34>;
	// demoted variable
	.shared .align 4 .b8 _ZZ10dfs_kerneliP4NodePiP4LockE2st[20480];
	// demoted variable
	.shared .align 4 .u32 _ZZ10dfs_kerneliP4NodePiP4LockE5index;
	// demoted variable
	.shared .align 4 .b8 _ZZ10dfs_kerneliP4NodePiP4LockE9cur_nodes[320];
	// demoted variable
	.shared .align 1 .b8 _ZZ10dfs_kerneliP4NodePiP4LockE4flag[4];
	mov.u64 	%SPL, __local_depot0;
	add.u64 	%rd1, %SPL, 0;
	add.u64 	%rd2, %SPL, 16;
	add.u64 	%rd3, %SPL, 32;
	add.u64 	%rd4, %SPL, 48;
	mov.b32 	%r31, -1;
	st.shared.u32 	[_ZZ10dfs_kerneliP4NodePiP4LockE5index], %r31;
	bar.sync 	0;
	mov.u32 	%r32, %tid.x;
	setp.ne.s32 	%p1, %r32, 0;
	@%p1 bra 	$L__BB0_2;
	ld.param.u64 	%rd31, [_Z10dfs_kerneliP4NodePiP4Lock_param_1];
	cvta.to.global.u64 	%rd12, %rd31;
	ld.shared.u32 	%r33, [_ZZ10dfs_kerneliP4NodePiP4LockE5index];
	add.s32 	%r34, %r33, 1;
	st.shared.u32 	[_ZZ10dfs_kerneliP4NodePiP4LockE5index], %r34;
	mov.u32 	%r35, _ZZ10dfs_kerneliP4NodePiP4LockE2st;
	mad.lo.s32 	%r36, %r33, 80, %r35;
	mov.u32 	%r37, %ctaid.x;
	mul.wide.u32 	%rd13, %r37, 80;
	add.s64 	%rd14, %rd12, %rd13;
	ld.global.u32 	%r38, [%rd14];
	ld.global.u32 	%r39, [%rd14+4];
	ld.global.u32 	%r40, [%rd14+8];
	ld.global.u32 	%r41, [%rd14+12];
	ld.global.u32 	%r42, [%rd14+16];
	ld.global.u32 	%r43, [%rd14+20];
	ld.global.u32 	%r44, [%rd14+24];
	ld.global.u32 	%r45, [%rd14+28];
	ld.global.u32 	%r46, [%rd14+32];
	ld.global.u32 	%r47, [%rd14+36];
	ld.global.u32 	%r48, [%rd14+40];
	ld.global.u32 	%r49, [%rd14+44];
	ld.global.u32 	%r50, [%rd14+48];
	ld.global.u32 	%r51, [%rd14+52];
	ld.global.u32 	%r52, [%rd14+56];
	ld.global.u32 	%r53, [%rd14+60];
	ld.global.u32 	%r54, [%rd14+64];
	ld.global.u32 	%r55, [%rd14+68];
	ld.global.u32 	%r56, [%rd14+72];
	ld.global.u32 	%r57, [%rd14+76];
	st.shared.u32 	[%r36+80], %r38;
	st.shared.u32 	[%r36+84], %r39;
	st.shared.u32 	[%r36+88], %r40;
	st.shared.u32 	[%r36+92], %r41;
	st.shared.u32 	[%r36+96], %r42;
	st.shared.u32 	[%r36+100], %r43;
	st.shared.u32 	[%r36+104], %r44;
	st.shared.u32 	[%r36+108], %r45;
	st.shared.u32 	[%r36+112], %r46;
	st.shared.u32 	[%r36+116], %r47;
	st.shared.u32 	[%r36+120], %r48;
	st.shared.u32 	[%r36+124], %r49;
	st.shared.u32 	[%r36+128], %r50;
	st.shared.u32 	[%r36+132], %r51;
	st.shared.u32 	[%r36+136], %r52;
	st.shared.u32 	[%r36+140], %r53;
	st.shared.u32 	[%r36+144], %r54;
	st.shared.u32 	[%r36+148], %r55;
	st.shared.u32 	[%r36+152], %r56;
	st.shared.u32 	[%r36+156], %r57;
$L__BB0_2:
	bar.sync 	0;
	mov.b32 	%r58, 3;
	mov.b32 	%r59, 2;
	mov.b32 	%r60, 0;
	mov.b32 	%r61, 1;
	st.local.v4.u32 	[%rd1], {%r61, %r60, %r59, %r58};
	mov.b32 	%r62, -1;
	st.local.v4.u32 	[%rd2], {%r60, %r62, %r60, %r61};
	st.local.v4.u32 	[%rd3], {%r61, %r60, %r62, %r60};
	ld.shared.u32 	%r63, [_ZZ10dfs_kerneliP4NodePiP4LockE5index];
	setp.lt.s32 	%p2, %r63, 0;
	@%p2 bra 	$L__BB0_25;
	shl.b32 	%r65, %r32, 2;
	cvt.u64.u32 	%rd15, %r65;
	and.b64  	%rd16, %rd15, 12;
	add.s64 	%rd5, %rd1, %rd16;
	mov.u32 	%r68, _ZZ10dfs_kerneliP4NodePiP4LockE2st;
	mov.u64 	%rd23, md;
$L__BB0_4:
	setp.ne.s32 	%p3, %r32, 0;
	mov.b16 	%rs1, 0;
	st.shared.u8 	[_ZZ10dfs_kerneliP4NodePiP4LockE4flag], %rs1;
	st.shared.u8 	[_ZZ10dfs_kerneliP4NodePiP4LockE4flag+1], %rs1;
	st.shared.u8 	[_ZZ10dfs_kerneliP4NodePiP4LockE4flag+2], %rs1;
	st.shared.u8 	[_ZZ10dfs_kerneliP4NodePiP4LockE4flag+3], %rs1;
	bar.sync 	0;
	ld.shared.u32 	%r67, [_ZZ10dfs_kerneliP4NodePiP4LockE5index];
	setp.lt.s32 	%p4, %r67, 0;
	or.pred  	%p5, %p3, %p4;
	@%p5 bra 	$L__BB0_6;
	mov.b16 	%rs2, 1;
	st.shared.u8 	[_ZZ10dfs_kerneliP4NodePiP4LockE4flag], %rs2;
	mad.lo.s32 	%r69, %r67, 80, %r68;
	ld.shared.u32 	%r70, [%r69];
	ld.shared.u32 	%r71, [%r69+4];
	ld.shared.u32 	%r72, [%r69+8];
	ld.shared.u32 	%r73, [%r69+12];
	ld.shared.u32 	%r74, [%r69+16];
	ld.shared.u32 	%r75, [%r69+20];
	ld.shared.u32 	%r76, [%r69+24];
	ld.shared.u32 	%r77, [%r69+28];
	ld.shared.u32 	%r78, [%r69+32];
	ld.shared.u32 	%r79, [%r69+36];
	ld.shared.u32 	%r80, [%r69+40];
	ld.shared.u32 	%r81, [%r69+44];
	ld.shared.u32 	%r82, [%r69+48];
	ld.shared.u32 	%r83, [%r69+52];
	ld.shared.u32 	%r84, [%r69+56];
	ld.shared.u32 	%r85, [%r69+60];
	ld.shared.u32 	%r86, [%r69+64];
	ld.shared.u32 	%r87, [%r69+68];
	ld.shared.u32 	%r88, [%r69+72];
	ld.shared.u32 	%r89, [%r69+76];
	st.shared.u32 	[_ZZ10dfs_kerneliP4NodePiP4LockE9cur_nodes], %r70;
	st.shared.u32 	[_ZZ10dfs_kerneliP4NodePiP4LockE9cur_nodes+4], %r71;
	st.shared.u32 	[_ZZ10dfs_kerneliP4NodePiP4LockE9cur_nodes+8], %r72;
	st.shared.u32 	[_ZZ10dfs_kerneliP4NodePiP4LockE9cur_nodes+12], %r73;
	st.shared.u32 	[_ZZ10dfs_kerneliP4NodePiP4LockE9cur_nodes+16], %r74;
	st.shared.u32 	[_ZZ10dfs_kerneliP4NodePiP4LockE9cur_nodes+20], %r75;
	st.shared.u32 	[_ZZ10dfs_kerneliP4NodePiP4LockE9cur_nodes+24], %r76;
	st.shared.u32 	[_ZZ10dfs_kerneliP4NodePiP4LockE9cur_nodes+28], %r77;
	st.shared.u32 	[_ZZ10dfs_kerneliP4NodePiP4LockE9cur_nodes+32], %r78;
	st.shared.u32 	[_ZZ10dfs_kerneliP4NodePiP4LockE9cur_nodes+36], %r79;
	st.shared.u32 	[_ZZ10dfs_kerneliP4NodePiP4LockE9cur_nodes+40], %r80;
	st.shared.u32 	[_ZZ10dfs_kerneliP4NodePiP4LockE9cur_nodes+44], %r81;
	st.shared.u32 	[_ZZ10dfs_kerneliP4NodePiP4LockE9cur_nodes+48], %r82;
	st.shared.u32 	[_ZZ10dfs_kerneliP4NodePiP4LockE9cur_nodes+52], %r83;
	st.shared.u32 	[_ZZ10dfs_kerneliP4NodePiP4LockE9cur_nodes+56], %r84;
	st.shared.u32 	[_ZZ10dfs_kerneliP4NodePiP4LockE9cur_nodes+60], %r85;
	st.shared.u32 	[_ZZ10dfs_kerneliP4NodePiP4LockE9cur_nodes+64], %r86;
	st.shared.u32 	[_ZZ10dfs_kerneliP4NodePiP4LockE9cur_nodes+68], %r87;
	st.shared.u32 	[_ZZ10dfs_kerneliP4NodePiP4LockE9cur_nodes+72], %r88;
	st.shared.u32 	[_ZZ10dfs_kerneliP4NodePiP4LockE9cur_nodes+76], %r89;
	atom.shared.add.u32 	%r90, [_ZZ10dfs_kerneliP4NodePiP4LockE5index], -1;
$L__BB0_6:
	mov.u32 	%r2, %tid.x;
	shr.u32 	%r91, %r2, 2;
	mov.u32 	%r92, _ZZ10dfs_kerneliP4NodePiP4LockE4flag;
	add.s32 	%r93, %r92, %r91;
	ld.shared.u8 	%rs3, [%r93];
	setp.eq.s16 	%p6, %rs3, 0;
	@%p6 bra 	$L__BB0_24;
	mov.u32 	%r95, _ZZ10dfs_kerneliP4NodePiP4LockE9cur_nodes;
	mad.lo.s32 	%r96, %r91, 80, %r95;
	ld.shared.u32 	%r3, [%r96+68];
	ld.shared.u32 	%r4, [%r96+72];
	ld.shared.u32 	%r5, [%r96+76];
	setp.ne.s32 	%p7, %r3, 0;
	@%p7 bra 	$L__BB0_9;
	ld.param.u64 	%rd33, [_Z10dfs_kerneliP4NodePiP4Lock_param_2];
	cvta.to.global.u64 	%rd30, %rd33;
	st.global.u32 	[%rd30], %r4;
	bra.uni 	$L__BB0_25;
$L__BB0_9:
	ld.param.u32 	%r168, [_Z10dfs_kerneliP4NodePiP4Lock_param_0];
	add.s32 	%r97, %r4, %r3;
	setp.gt.s32 	%p8, %r97, %r168;
	@%p8 bra 	$L__BB0_24;
	mov.u32 	%r98, %tid.x;
	shr.u32 	%r99, %r98, 2;
	mov.u32 	%r100, _ZZ10dfs_kerneliP4NodePiP4LockE9cur_nodes;
	mad.lo.s32 	%r101, %r99, 80, %r100;
	ld.shared.u32 	%r102, [%r101];
	ld.shared.u32 	%r103, [%r101+4];
	ld.shared.u32 	%r104, [%r101+8];
	ld.shared.u32 	%r105, [%r101+12];
	ld.shared.u32 	%r106, [%r101+16];
	ld.shared.u32 	%r107, [%r101+20];
	ld.shared.u32 	%r108, [%r101+24];
	ld.shared.u32 	%r109, [%r101+28];
	ld.shared.u32 	%r110, [%r101+32];
	ld.shared.u32 	%r111, [%r101+36];
	ld.shared.u32 	%r112, [%r101+40];
	ld.shared.u32 	%r113, [%r101+44];
	ld.shared.u32 	%r114, [%r101+48];
	ld.shared.u32 	%r115, [%r101+52];
	ld.shared.u32 	%r116, [%r101+56];
	ld.shared.u32 	%r117, [%r101+60];
	ld.shared.u32 	%r118, [%r101+64];
	shr.s32 	%r119, %r118, 31;
	shr.u32 	%r120, %r119, 30;
	add.s32 	%r121, %r118, %r120;
	shr.s32 	%r6, %r121, 2;
	and.b32  	%r122, %r121, -4;
	sub.s32 	%r7, %r118, %r122;
	ld.local.u32 	%r8, [%rd5];
	st.local.u32 	[%rd4], %r102;
	st.local.u32 	[%rd4+4], %r103;
	st.local.u32 	[%rd4+8], %r104;
	st.local.u32 	[%rd4+12], %r105;
	st.local.u32 	[%rd4+16], %r106;
	st.local.u32 	[%rd4+20], %r107;
	st.local.u32 	[%rd4+24], %r108;
	st.local.u32 	[%rd4+28], %r109;
	st.local.u32 	[%rd4+32], %r110;
	st.local.u32 	[%rd4+36], %r111;
	st.local.u32 	[%rd4+40], %r112;
	st.local.u32 	[%rd4+44], %r113;
	st.local.u32 	[%rd4+48], %r114;
	st.local.u32 	[%rd4+52], %r115;
	st.local.u32 	[%rd4+56], %r116;
	st.local.u32 	[%rd4+60], %r117;
	st.local.u32 	[%rd4+64], %r118;
	st.local.u32 	[%rd4+68], %r3;
	st.local.u32 	[%rd4+72], %r4;
	st.local.u32 	[%rd4+76], %r5;
	mul.wide.s32 	%rd17, %r8, 4;
	add.s64 	%rd18, %rd2, %rd17;
	ld.local.u32 	%r123, [%rd18];
	add.s32 	%r9, %r123, %r6;
	add.s64 	%rd19, %rd3, %rd17;
	ld.local.u32 	%r124, [%rd19];
	add.s32 	%r125, %r124, %r7;
	max.u32 	%r126, %r9, %r125;
	setp.gt.u32 	%p9, %r126, 3;
	@%p9 bra 	$L__BB0_24;
	sub.s32 	%r127, %r5, %r8;
	abs.s32 	%r128, %r127;
	setp.eq.s32 	%p10, %r128, 2;
	@%p10 bra 	$L__BB0_24;
	ld.param.u32 	%r169, [_Z10dfs_kerneliP4NodePiP4Lock_param_0];
	shl.b32 	%r129, %r9, 6;
	shl.b32 	%r130, %r125, 4;
	add.s32 	%r131, %r130, %r129;
	shl.b32 	%r132, %r9, 2;
	add.s32 	%r11, %r132, %r125;
	mul.wide.u32 	%rd20, %r11, 4;
	add.s64 	%rd21, %rd4, %rd20;
	ld.local.u32 	%r133, [%rd21];
	add.s32 	%r134, %r131, %r133;
	mul.wide.s32 	%rd22, %r134, 4;
	add.s64 	%rd24, %rd23, %rd22;
	ld.const.u32 	%r135, [%rd24];
	sub.s32 	%r136, %r3, %r135;
	st.local.u32 	[%rd4+68], %r136;
	shl.b32 	%r137, %r6, 6;
	shl.b32 	%r138, %r7, 4;
	add.s32 	%r139, %r137, %r138;
	ld.local.u32 	%r140, [%rd21];
	add.s32 	%r141, %r139, %r140;
	mul.wide.s32 	%rd25, %r141, 4;
	add.s64 	%rd26, %rd23, %rd25;
	ld.const.u32 	%r142, [%rd26];
	add.s32 	%r143, %r136, %r142;
	st.local.u32 	[%rd4+68], %r143;
	ld.local.u32 	%r144, [%rd21];
	shl.b32 	%r145, %r6, 2;
	add.s32 	%r146, %r145, %r7;
	mul.wide.s32 	%rd27, %r146, 4;
	add.s64 	%rd28, %rd4, %rd27;
	ld.local.u32 	%r147, [%rd28];
	st.local.u32 	[%rd21], %r147;
	st.local.u32 	[%rd28], %r144;
	st.local.u32 	[%rd4+64], %r11;
	ld.local.u32 	%r148, [%rd4+72];
	add.s32 	%r12, %r148, 1;
	st.local.u32 	[%rd4+72], %r12;
	ld.local.u32 	%r13, [%rd4+68];
	add.s32 	%r149, %r13, %r12;
	setp.gt.s32 	%p11, %r149, %r169;
	@%p11 bra 	$L__BB0_24;
	st.local.u32 	[%rd4+76], %r8;
	setp.eq.s32 	%p12, %r13, 0;
	@%p12 bra 	$L__BB0_21;
	ld.local.u32 	%r14, [%rd4];
	ld.local.u32 	%r15, [%rd4+4];
	ld.local.u32 	%r16, [%rd4+8];
	ld.local.u32 	%r17, [%rd4+12];
	ld.local.u32 	%r18, [%rd4+16];
	ld.local.u32 	%r19, [%rd4+20];
	ld.local.u32 	%r20, [%rd4+24];
	ld.local.u32 	%r21, [%rd4+28];
	ld.local.u32 	%r22, [%rd4+32];
	ld.local.u32 	%r23, [%rd4+36];
	ld.local.u32 	%r24, [%rd4+40];
	ld.local.u32 	%r25, [%rd4+44];
	ld.local.u32 	%r26, [%rd4+48];
	ld.local.u32 	%r27, [%rd4+52];
	ld.local.u32 	%r28, [%rd4+56];
	ld.local.u32 	%r29, [%rd4+60];
	mov.u32 	%r150, %tid.x;
	setp.gt.s32 	%p13, %r150, 1;
	@%p13 bra 	$L__BB0_18;
	setp.eq.s32 	%p16, %r150, 0;
	@%p16 bra 	$L__BB0_22;
	setp.eq.s32 	%p17, %r150, 1;
	@%p17 bra 	$L__BB0_17;
	bra.uni 	$L__BB0_24;
$L__BB0_17:
	atom.shared.add.u32 	%r159, [_ZZ10dfs_kerneliP4NodePiP4LockE5index], 1;
	ld.shared.u32 	%r160, [_ZZ10dfs_kerneliP4NodePiP4LockE5index];
	mov.u32 	%r161, _ZZ10dfs_kerneliP4NodePiP4LockE2st;
	mad.lo.s32 	%r162, %r160, 80, %r161;
	st.shared.u32 	[%r162], %r14;
	st.shared.u32 	[%r162+4], %r15;
	st.shared.u32 	[%r162+8], %r16;
	st.shared.u32 	[%r162+12], %r17;
	st.shared.u32 	[%r162+16], %r18;
	st.shared.u32 	[%r162+20], %r19;
	st.shared.u32 	[%r162+24], %r20;
	st.shared.u32 	[%r162+28], %r21;
	st.shared.u32 	[%r162+32], %r22;
	st.shared.u32 	[%r162+36], %r23;
	st.shared.u32 	[%r162+40], %r24;
	st.shared.u32 	[%r162+44], %r25;
	st.shared.u32 	[%r162+48], %r26;
	st.shared.u32 	[%r162+52], %r27;
	st.shared.u32 	[%r162+56], %r28;
	st.shared.u32 	[%r162+60], %r29;
	st.shared.u32 	[%r162+64], %r11;
	st.shared.u32 	[%r162+68], %r13;
	st.shared.u32 	[%r162+72], %r12;
	st.shared.u32 	[%r162+76], %r8;
	bra.uni 	$L__BB0_24;
$L__BB0_18:
	setp.eq.s32 	%p14, %r150, 2;
	@%p14 bra 	$L__BB0_23;
	setp.eq.s32 	%p15, %r150, 3;
	@%p15 bra 	$L__BB0_20;
	bra.uni 	$L__BB0_24;
$L__BB0_20:
	atom.shared.add.u32 	%r151, [_ZZ10dfs_kerneliP4NodePiP4LockE5index], 1;
	ld.shared.u32 	%r152, [_ZZ10dfs_kerneliP4NodePiP4LockE5index];
	mov.u32 	%r153, _ZZ10dfs_kerneliP4NodePiP4LockE2st;
	mad.lo.s32 	%r154, %r152, 80, %r153;
	st.shared.u32 	[%r154], %r14;
	st.shared.u32 	[%r154+4], %r15;
	st.shared.u32 	[%r154+8], %r16;
	st.shared.u32 	[%r154+12], %r17;
	st.shared.u32 	[%r154+16], %r18;
	st.shared.u32 	[%r154+20], %r19;
	st.shared.u32 	[%r154+24], %r20;
	st.shared.u32 	[%r154+28], %r21;
	st.shared.u32 	[%r154+32], %r22;
	st.shared.u32 	[%r154+36], %r23;
	st.shared.u32 	[%r154+40], %r24;
	st.shared.u32 	[%r154+44], %r25;
	st.shared.u32 	[%r154+48], %r26;
	st.shared.u32 	[%r154+52], %r27;
	st.shared.u32 	[%r154+56], %r28;
	st.shared.u32 	[%r154+60], %r29;
	st.shared.u32 	[%r154+64], %r11;
	st.shared.u32 	[%r154+68], %r13;
	st.shared.u32 	[%r154+72], %r12;
	st.shared.u32 	[%r154+76], %r8;
	bra.uni 	$L__BB0_24;
$L__BB0_21:
	ld.param.u64 	%rd32, [_Z10dfs_kerneliP4NodePiP4Lock_param_2];
	cvta.to.global.u64 	%rd29, %rd32;
	st.global.u32 	[%rd29], %r12;
	bra.uni 	$L__BB0_25;
$L__BB0_22:
	atom.shared.add.u32 	%r163, [_ZZ10dfs_kerneliP4NodePiP4LockE5index], 1;
	ld.shared.u32 	%r164, [_ZZ10dfs_kerneliP4NodePiP4LockE5index];
	mov.u32 	%r165, _ZZ10dfs_kerneliP4NodePiP4LockE2st;
	mad.lo.s32 	%r166, %r164, 80, %r165;
	st.shared.u32 	[%r166], %r14;
	st.shared.u32 	[%r166+4], %r15;
	st.shared.u32 	[%r166+8], %r16;
	st.shared.u32 	[%r166+12], %r17;
	st.shared.u32 	[%r166+16], %r18;
	st.shared.u32 	[%r166+20], %r19;
	st.shared.u32 	[%r166+24], %r20;
	st.shared.u32 	[%r166+28], %r21;
	st.shared.u32 	[%r166+32], %r22;
	st.shared.u32 	[%r166+36], %r23;
	st.shared.u32 	[%r166+40], %r24;
	st.shared.u32 	[%r166+44], %r25;
	st.shared.u32 	[%r166+48], %r26;
	st.shared.u32 	[%r166+52], %r27;
	st.shared.u32 	[%r166+56], %r28;
	st.shared.u32 	[%r166+60], %r29;
	st.shared.u32 	[%r166+64], %r11;
	st.shared.u32 	[%r166+68], %r13;
	st.shared.u32 	[%r166+72], %r12;
	st.shared.u32 	[%r166+76], %r8;
	bra.uni 	$L__BB0_24;
$L__BB0_23:
	atom.shared.add.u32 	%r155, [_ZZ10dfs_kerneliP4NodePiP4LockE5index], 1;
	ld.shared.u32 	%r156, [_ZZ10dfs_kerneliP4NodePiP4LockE5index];
	mov.u32 	%r157, _ZZ10dfs_kerneliP4NodePiP4LockE2st;
	mad.lo.s32 	%r158, %r156, 80, %r157;
	st.shared.u32 	[%r158], %r14;
	st.shared.u32 	[%r158+4], %r15;
	st.shared.u32 	[%r158+8], %r16;
	st.shared.u32 	[%r158+12], %r17;
	st.shared.u32 	[%r158+16], %r18;
	st.shared.u32 	[%r158+20], %r19;
	st.shared.u32 	[%r158+24], %r20;
	st.shared.u32 	[%r158+28], %r21;
	st.shared.u32 	[%r158+32], %r22;
	st.shared.u32 	[%r158+36], %r23;
	st.shared.u32 	[%r158+40], %r24;
	st.shared.u32 	[%r158+44], %r25;
	st.shared.u32 	[%r158+48], %r26;
	st.shared.u32 	[%r158+52], %r27;
	st.shared.u32 	[%r158+56], %r28;
	st.shared.u32 	[%r158+60], %r29;
	st.shared.u32 	[%r158+64], %r11;
	st.shared.u32 	[%r158+68], %r13;
	st.shared.u32 	[%r158+72], %r12;
	st.shared.u32 	[%r158+76], %r8;
$L__BB0_24:
	ld.shared.u32 	%r167, [_ZZ10dfs_kerneliP4NodePiP4LockE5index];
	setp.gt.s32 	%p18, %r167, -1;
	@%p18 bra 	$L__BB0_4;
$L__BB0_25:
	ret;

}


// ===== COMPILED SASS (sm_100) =====

	.target	sm_100

	.elftype	@"ET_EXEC"


//--------------------- .note.nv.tkinfo           --------------------------
	.section	.note.nv.tkinfo,"",@"SHT_NOTE"
	.sectionflags	@"SHF_NOTE_NV_TKINFO"
	.tkinfo
        /*0018*/ 	.word	0x00000002
        /*0030*/ 	.string	""
        /*0030*/ 	.string	"ptxas"
        /*0030*/ 	.string	"Cuda compilation tools, release 13.0, V13.0.88"
        /*0030*/ 	.string	"Build cuda_13.0.r13.0/compiler.36424714_0"
        /*0030*/ 	.string	"-arch sm_100 -m 64 "



//--------------------- .note.nv.cuinfo           --------------------------
	.section	.note.nv.cuinfo,"",@"SHT_NOTE"
	.sectionflags	@"SHF_NOTE_NV_CUINFO"
        /*0018*/ 	.short	0x0002
        /*001a*/ 	.short	0x0064
        /*001c*/ 	.short	0x0082
	.zero		2


//--------------------- .nv.info                  --------------------------
	.section	.nv.info,"",@"SHT_CUDA_INFO"
	.align	4


	//----- nvinfo : EIATTR_REGCOUNT
	.align		4
        /*0000*/ 	.byte	0x04, 0x2f
        /*0002*/ 	.short	(.L_2 - .L_1)
	.align		4
.L_1:
        /*0004*/ 	.word	index@(_Z10dfs_kerneliP4NodePiP4Lock)
        /*0008*/ 	.word	0x00000020


	//----- nvinfo : EIATTR_FRAME_SIZE
	.align		4
.L_2:
        /*000c*/ 	.byte	0x04, 0x11
        /*000e*/ 	.short	(.L_4 - .L_3)
	.align		4
.L_3:
        /*0010*/ 	.word	index@(_Z10dfs_kerneliP4NodePiP4Lock)
        /*0014*/ 	.word	0x00000080


	//----- nvinfo : EIATTR_MIN_STACK_SIZE
	.align		4
.L_4:
        /*0018*/ 	.byte	0x04, 0x12
        /*001a*/ 	.short	(.L_6 - .L_5)
	.align		4
.L_5:
        /*001c*/ 	.word	index@(_Z10dfs_kerneliP4NodePiP4Lock)
        /*0020*/ 	.word	0x00000080
.L_6:


//--------------------- .nv.compat                --------------------------
	.section	.nv.compat,"",@"SHT_CUDA_COMPAT_INFO"
	.align	4
        /*0000*/ 	.byte	0x02, 0x09, 0x00, 0x00, 0x02, 0x02, 0x01, 0x00, 0x02, 0x05, 0x05, 0x00, 0x03, 0x07, 0x01, 0x01
        /*0010*/ 	.byte	0x02, 0x03, 0x00, 0x00, 0x02, 0x06, 0x01, 0x00, 0x04, 0x0b, 0x08, 0x00, 0x09, 0x00, 0x00, 0x00
        /*0020*/ 	.byte	0x00, 0x00, 0x00, 0x00


//--------------------- .nv.info._Z10dfs_kerneliP4NodePiP4Lock --------------------------
	.section	.nv.info._Z10dfs_kerneliP4NodePiP4Lock,"",@"SHT_CUDA_INFO"
	.sectionflags	@""
	.align	4


	//----- nvinfo : EIATTR_CUDA_API_VERSION
	.align		4
        /*0000*/ 	.byte	0x04, 0x37
        /*0002*/ 	.short	(.L_8 - .L_7)
.L_7:
        /*0004*/ 	.word	0x00000082


	//----- nvinfo : EIATTR_KPARAM_INFO
	.align		4
.L_8:
        /*0008*/ 	.byte	0x04, 0x17
        /*000a*/ 	.short	(.L_10 - .L_9)
.L_9:
        /*000c*/ 	.word	0x00000000
        /*0010*/ 	.short	0x0003
        /*0012*/ 	.short	0x0018
        /*0014*/ 	.byte	0x00, 0xf5, 0x21, 0x00


	//----- nvinfo : EIATTR_KPARAM_INFO
	.align		4
.L_10:
        /*0018*/ 	.byte	0x04, 0x17
        /*001a*/ 	.short	(.L_12 - .L_11)
.L_11:
        /*001c*/ 	.word	0x00000000
        /*0020*/ 	.short	0x0002
        /*0022*/ 	.short	0x0010
        /*0024*/ 	.byte	0x00, 0xf5, 0x21, 0x00


	//----- nvinfo : EIATTR_KPARAM_INFO
	.align		4
.L_12:
        /*0028*/ 	.byte	0x04, 0x17
        /*002a*/ 	.short	(.L_14 - .L_13)
.L_13:
        /*002c*/ 	.word	0x00000000
        /*0030*/ 	.short	0x0001
        /*0032*/ 	.short	0x0008
        /*0034*/ 	.byte	0x00, 0xf5, 0x21, 0x00


	//----- nvinfo : EIATTR_KPARAM_INFO
	.align		4
.L_14:
        /*0038*/ 	.byte	0x04, 0x17
        /*003a*/ 	.short	(.L_16 - .L_15)
.L_15:
        /*003c*/ 	.word	0x00000000
        /*0040*/ 	.short	0x0000
        /*0042*/ 	.short	0x0000
        /*0044*/ 	.byte	0x00, 0xf0, 0x11, 0x00


	//----- nvinfo : EIATTR_SPARSE_MMA_MASK
	.align		4
.L_16:
        /*0048*/ 	.byte	0x03, 0x50
        /*004a*/ 	.short	0x0000


	//----- nvinfo : EIATTR_MAXREG_COUNT
	.align		4
        /*004c*/ 	.byte	0x03, 0x1b
        /*004e*/ 	.short	0x00ff


	//----- nvinfo : EIATTR_NUM_BARRIERS
	.align		4
        /*0050*/ 	.byte	0x02, 0x4c
        /*0052*/ 	.byte	0x01
	.zero		1


	//----- nvinfo : EIATTR_MERCURY_ISA_VERSION
	.align		4
        /*0054*/ 	.byte	0x03, 0x5f
        /*0056*/ 	.short	0x0101


	//----- nvinfo : EIATTR_INT_WARP_WIDE_INSTR_OFFSETS
	.align		4
        /*0058*/ 	.byte	0x04, 0x31
        /*005a*/ 	.short	(.L_18 - .L_17)


	//   ....[0]....
.L_17:
        /*005c*/ 	.word	0x00000580


	//----- nvinfo : EIATTR_VRC_CTA_INIT_COUNT
	.align		4
.L_18:
        /*0060*/ 	.byte	0x02, 0x4a
	.zero		1
	.zero		1


	//----- nvinfo : EIATTR_EXIT_INSTR_OFFSETS
	.align		4
        /*0064*/ 	.byte	0x04, 0x1c
        /*0066*/ 	.short	(.L_20 - .L_19)


	//   ....[0]....
.L_19:
        /*0068*/ 	.word	0x00000410


	//   ....[1]....
        /*006c*/ 	.word	0x00001240


	//   ....[2]....
        /*0070*/ 	.word	0x00001270


	//   ....[3]....
        /*0074*/ 	.word	0x000012a0


	//----- nvinfo : EIATTR_INDIRECT_BRANCH_TARGETS
	.align		4
.L_20:
        /*0078*/ 	.byte	0x04, 0x34
        /*007a*/ 	.short	(.L_22 - .L_21)


	//   ....[0]....
.L_21:
        /*007c*/ 	.word	.L_x_11@srel
        /*0080*/ 	.short	0x0
        /*0082*/ 	.short	0x0
        /*0084*/ 	.word	0x3
        /*0088*/ 	.word	.L_x_12@srel
        /*008c*/ 	.word	.L_x_13@srel
        /*0090*/ 	.word	.L_x_5@srel


	//   ....[1]....
        /*0094*/ 	.word	.L_x_15@srel
        /*0098*/ 	.short	0x0
        /*009a*/ 	.short	0x0
        /*009c*/ 	.word	0x3
        /*00a0*/ 	.word	.L_x_16@srel
        /*00a4*/ 	.word	.L_x_17@srel
        /*00a8*/ 	.word	.L_x_5@srel


	//----- nvinfo : EIATTR_CRS_STACK_SIZE
	.align		4
.L_22:
        /*00ac*/ 	.byte	0x04, 0x1e
        /*00ae*/ 	.short	(.L_24 - .L_23)
.L_23:
        /*00b0*/ 	.word	0x00000000


	//----- nvinfo : EIATTR_CBANK_PARAM_SIZE
	.align		4
.L_24:
        /*00b4*/ 	.byte	0x03, 0x19
        /*00b6*/ 	.short	0x0020


	//----- nvinfo : EIATTR_PARAM_CBANK
	.align		4
        /*00b8*/ 	.byte	0x04, 0x0a
        /*00ba*/ 	.short	(.L_26 - .L_25)
	.align		4
.L_25:
        /*00bc*/ 	.word	index@(.nv.constant0._Z10dfs_kerneliP4NodePiP4Lock)
        /*00c0*/ 	.short	0x0380
        /*00c2*/ 	.short	0x0020


	//----- nvinfo : EIATTR_SW_WAR
	.align		4
.L_26:
        /*00c4*/ 	.byte	0x04, 0x36
        /*00c6*/ 	.short	(.L_28 - .L_27)
.L_27:
        /*00c8*/ 	.word	0x00000008
.L_28:


//--------------------- .nv.callgraph             --------------------------
	.section	.nv.callgraph,"",@"SHT_CUDA_CALLGRAPH"
	.align	4
	.sectionentsize	8
	.align		4
        /*0000*/ 	.word	0x00000000
	.align		4
        /*0004*/ 	.word	0xffffffff
	.align		4
        /*0008*/ 	.word	0x00000000
	.align		4
        /*000c*/ 	.word	0xfffffffe
	.align		4
        /*0010*/ 	.word	0x00000000
	.align		4
        /*0014*/ 	.word	0xfffffffd
	.align		4
        /*0018*/ 	.word	0x00000000
	.align		4
        /*001c*/ 	.word	0xfffffffc


//--------------------- .nv.constant3             --------------------------
	.section	.nv.constant3,"a",@progbits
	.align	4
.nv.constant3:
	.type		md,@object
	.size		md,(.L_0 - md)
md:
	.zero		1024
.L_0:


//--------------------- .nv.constant2._Z10dfs_kerneliP4NodePiP4Lock --------------------------
	.section	.nv.constant2._Z10dfs_kerneliP4NodePiP4Lock,"a",@progbits
	.sectionflags	@""
	.align	4
.nv.constant2._Z10dfs_kerneliP4NodePiP4Lock:
        /*0000*/ 	.byte	0x70, 0x0f, 0x00, 0x00, 0xb0, 0x0e, 0x00, 0x00, 0x00, 0x12, 0x00, 0x00, 0x50, 0x11, 0x00, 0x00
        /*0010*/ 	.byte	0x90, 0x10, 0x00, 0x00, 0x00, 0x12, 0x00, 0x00


//--------------------- .text._Z10dfs_kerneliP4NodePiP4Lock --------------------------
	.section	.text._Z10dfs_kerneliP4NodePiP4Lock,"ax",@progbits
	.align	128
        .global         _Z10dfs_kerneliP4NodePiP4Lock
        .type           _Z10dfs_kerneliP4NodePiP4Lock,@function
        .size           _Z10dfs_kerneliP4NodePiP4Lock,(.L_x_19 - _Z10dfs_kerneliP4NodePiP4Lock)
        .other          _Z10dfs_kerneliP4NodePiP4Lock,@"STO_CUDA_ENTRY STV_DEFAULT"
_Z10dfs_kerneliP4NodePiP4Lock:
.text._Z10dfs_kerneliP4NodePiP4Lock:
[----:B------:R-:W0:Y:S01]  /*0000*/  LDC R1, c[0x0][0x37c] ;  /* 0x0000df00ff017b82 */ /* 0x000e220000000800 */
[----:B------:R-:W1:Y:S07]  /*0010*/  S2R R2, SR_TID.X ;  /* 0x0000000000027919 */ /* 0x000e6e0000002100 */
[----:B------:R-:W2:Y:S01]  /*0020*/  S2UR UR5, SR_CgaCtaId ;  /* 0x00000000000579c3 */ /* 0x000ea20000008800 */
[----:B------:R-:W-:Y:S01]  /*0030*/  UMOV UR4, 0x400 ;  /* 0x0000040000047882 */ /* 0x000fe20000000000 */
[----:B------:R-:W-:Y:S01]  /*0040*/  IMAD.MOV.U32 R0, RZ, RZ, -0x1 ;  /* 0xffffffffff007424 */ /* 0x000fe200078e00ff */
[----:B------:R-:W3:Y:S01]  /*0050*/  LDCU.64 UR8, c[0x0][0x358] ;  /* 0x00006b00ff0877ac */ /* 0x000ee20008000a00 */
[----:B------:R-:W-:Y:S01]  /*0060*/  BSSY.RECONVERGENT B0, `(.L_x_0) ;  /* 0x0000028000007945 */ /* 0x000fe20003800200 */
[----:B0-----:R-:W-:Y:S01]  /*0070*/  VIADD R1, R1, 0xffffff80 ;  /* 0xffffff8001017836 */ /* 0x001fe20000000000 */
[----:B--2---:R-:W-:-:S06]  /*0080*/  ULEA UR4, UR5, UR4, 0x18 ;  /* 0x0000000405047291 */ /* 0x004fcc000f8ec0ff */
[----:B------:R-:W-:Y:S01]  /*0090*/  IMAD.U32 R25, RZ, RZ, UR4 ;  /* 0x00000004ff197e24 */ /* 0x000fe2000f8e00ff */
[----:B-1----:R-:W-:-:S04]  /*00a0*/  ISETP.NE.AND P0, PT, R2, RZ, PT ;  /* 0x000000ff0200720c */ /* 0x002fc80003f05270 */
[----:B------:R0:W-:Y:S01]  /*00b0*/  STS [R25+0x5000], R0 ;  /* 0x0050000019007388 */ /* 0x0001e20000000800 */
[----:B------:R-:W-:Y:S08]  /*00c0*/  BAR.SYNC.DEFER_BLOCKING 0x0 ;  /* 0x0000000000007b1d */ /* 0x000ff00000010000 */
[----:B---3--:R-:W-:Y:S05]  /*00d0*/  @P0 BRA `(.L_x_1) ;  /* 0x0000000000800947 */ /* 0x008fea0003800000 */
[----:B------:R-:W1:Y:S01]  /*00e0*/  S2R R3, SR_CTAID.X ;  /* 0x0000000000037919 */ /* 0x000e620000002500 */
[----:B------:R-:W1:Y:S01]  /*00f0*/  LDC.64 R26, c[0x0][0x388] ;  /* 0x0000e200ff1a7b82 */ /* 0x000e620000000a00 */
[----:B0-----:R-:W0:Y:S01]  /*0100*/  LDS R0, [R25+0x5000] ;  /* 0x0050000019007984 */ /* 0x001e220000000800 */
[----:B-1----:R-:W-:-:S05]  /*0110*/  IMAD.WIDE.U32 R26, R3, 0x50, R26 ;  /* 0x00000050031a7825 */ /* 0x002fca00078e001a */
[----:B------:R-:W2:Y:S04]  /*0120*/  LDG.E R4, desc[UR8][R26.64] ;  /* 0x000000081a047981 */ /* 0x000ea8000c1e1900 */
[----:B------:R-:W2:Y:S04]  /*0130*/  LDG.E R5, desc[UR8][R26.64+0x4] ;  /* 0x000004081a057981 */ /* 0x000ea8000c1e1900 */
[----:B------:R-:W2:Y:S04]  /*0140*/  LDG.E R6, desc[UR8][R26.64+0x8] ;  /* 0x000008081a067981 */ /* 0x000ea8000c1e1900 */
[----:B------:R-:W2:Y:S04]  /*0150*/  LDG.E R7, desc[UR8][R26.64+0xc] ;  /* 0x00000c081a077981 */ /* 0x000ea8000c1e1900 */
[----:B------:R-:W3:Y:S04]  /*0160*/  LDG.E R8, desc[UR8][R26.64+0x10] ;  /* 0x000010081a087981 */ /* 0x000ee8000c1e1900 */
[----:B------:R-:W3:Y:S04]  /*0170*/  LDG.E R9, desc[UR8][R26.64+0x14] ;  /* 0x000014081a097981 */ /* 0x000ee8000c1e1900 */
[----:B------:R-:W3:Y:S04]  /*0180*/  LDG.E R10, desc[UR8][R26.64+0x18] ;  /* 0x000018081a0a7981 */ /* 0x000ee8000c1e1900 */
[----:B------:R-:W3:Y:S04]  /*0190*/  LDG.E R11, desc[UR8][R26.64+0x1c] ;  /* 0x00001c081a0b7981 */ /* 0x000ee8000c1e1900 */
[----:B------:R-:W4:Y:S04]  /*01a0*/  LDG.E R12, desc[UR8][R26.64+0x20] ;  /* 0x000020081a0c7981 */ /* 0x000f28000c1e1900 */
[----:B------:R-:W4:Y:S04]  /*01b0*/  LDG.E R13, desc[UR8][R26.64+0x24] ;  /* 0x000024081a0d7981 */ /* 0x000f28000c1e1900 */
[----:B------:R-:W4:Y:S04]  /*01c0*/  LDG.E R14, desc[UR8][R26.64+0x28] ;  /* 0x000028081a0e7981 */ /* 0x000f28000c1e1900 */
[----:B------:R-:W4:Y:S04]  /*01d0*/  LDG.E R15, desc[UR8][R26.64+0x2c] ;  /* 0x00002c081a0f7981 */ /* 0x000f28000c1e1900 */
[----:B------:R-:W5:Y:S04]  /*01e0*/  LDG.E R16, desc[UR8][R26.64+0x30] ;  /* 0x000030081a107981 */ /* 0x000f68000c1e1900 */
[----:B------:R-:W5:Y:S04]  /*01f0*/  LDG.E R17, desc[UR8][R26.64+0x34] ;  /* 0x000034081a117981 */ /* 0x000f68000c1e1900 */
[----:B------:R-:W5:Y:S04]  /*0200*/  LDG.E R18, desc[UR8][R26.64+0x38] ;  /* 0x000038081a127981 */ /* 0x000f68000c1e1900 */
[----:B------:R-:W5:Y:S04]  /*0210*/  LDG.E R19, desc[UR8][R26.64+0x3c] ;  /* 0x00003c081a137981 */ /* 0x000f68000c1e1900 */
[----:B------:R-:W5:Y:S04]  /*0220*/  LDG.E R20, desc[UR8][R26.64+0x40] ;  /* 0x000040081a147981 */ /* 0x000f68000c1e1900 */
[----:B------:R-:W5:Y:S04]  /*0230*/  LDG.E R21, desc[UR8][R26.64+0x44] ;  /* 0x000044081a157981 */ /* 0x000f68000c1e1900 */
[----:B------:R-:W5:Y:S04]  /*0240*/  LDG.E R22, desc[UR8][R26.64+0x48] ;  /* 0x000048081a167981 */ /* 0x000f68000c1e1900 */
[----:B------:R-:W5:Y:S01]  /*0250*/  LDG.E R23, desc[UR8][R26.64+0x4c] ;  /* 0x00004c081a177981 */ /* 0x000f62000c1e1900 */
[C---:B0-----:R-:W-:Y:S01]  /*0260*/  IADD3 R24, PT, PT, R0.reuse, 0x1, RZ ;  /* 0x0000000100187810 */ /* 0x041fe20007ffe0ff */
[----:B------:R-:W-:-:S04]  /*0270*/  IMAD R0, R0, 0x50, R25 ;  /* 0x0000005000007824 */ /* 0x000fc800078e0219 */
[----:B------:R1:W-:Y:S04]  /*0280*/  STS [R25+0x5000], R24 ;  /* 0x0050001819007388 */ /* 0x0003e80000000800 */
[----:B--2---:R1:W-:Y:S04]  /*0290*/  STS.128 [R0+0x50], R4 ;  /* 0x0000500400007388 */ /* 0x0043e80000000c00 */
[----:B---3--:R1:W-:Y:S04]  /*02a0*/  STS.128 [R0+0x60], R8 ;  /* 0x0000600800007388 */ /* 0x0083e80000000c00 */
[----:B----4-:R1:W-:Y:S04]  /*02b0*/  STS.128 [R0+0x70], R12 ;  /* 0x0000700c00007388 */ /* 0x0103e80000000c00 */
[----:B-----5:R1:W-:Y:S04]  /*02c0*/  STS.128 [R0+0x80], R16 ;  /* 0x0000801000007388 */ /* 0x0203e80000000c00 */
[----:B------:R1:W-:Y:S02]  /*02d0*/  STS.128 [R0+0x90], R20 ;  /* 0x0000901400007388 */ /* 0x0003e40000000c00 */
.L_x_1:
[----:B------:R-:W-:Y:S05]  /*02e0*/  BSYNC.RECONVERGENT B0 ;  /* 0x0000000000007941 */ /* 0x000fea0003800200 */
.L_x_0:
[----:B------:R-:W-:Y:S01]  /*02f0*/  BAR.SYNC.DEFER_BLOCKING 0x0 ;  /* 0x0000000000007b1d */ /* 0x000fe20000010000 */
[----:B-1----:R-:W-:Y:S02]  /*0300*/  HFMA2 R5, -RZ, RZ, 0, 0 ;  /* 0x00000000ff057431 */ /* 0x002fe400000001ff */
[----:B------:R-:W-:Y:S02]  /*0310*/  IMAD.MOV.U32 R4, RZ, RZ, 0x1 ;  /* 0x00000001ff047424 */ /* 0x000fe400078e00ff */
[----:B------:R-:W-:Y:S02]  /*0320*/  HFMA2 R15, -RZ, RZ, 0, 0 ;  /* 0x00000000ff0f7431 */ /* 0x000fe400000001ff */
[----:B------:R-:W-:Y:S01]  /*0330*/  IMAD.MOV.U32 R6, RZ, RZ, 0x2 ;  /* 0x00000002ff067424 */ /* 0x000fe200078e00ff */
[----:B------:R-:W-:Y:S01]  /*0340*/  MOV R10, RZ ;  /* 0x000000ff000a7202 */ /* 0x000fe20000000f00 */
[----:B------:R-:W-:Y:S02]  /*0350*/  IMAD.MOV.U32 R7, RZ, RZ, 0x3 ;  /* 0x00000003ff077424 */ /* 0x000fe400078e00ff */
[----:B------:R-:W-:-:S02]  /*0360*/  IMAD.MOV.U32 R9, RZ, RZ, -0x1 ;  /* 0xffffffffff097424 */ /* 0x000fc400078e00ff */
[----:B------:R-:W-:Y:S01]  /*0370*/  IMAD.MOV.U32 R11, RZ, RZ, 0x1 ;  /* 0x00000001ff0b7424 */ /* 0x000fe200078e00ff */
[----:B------:R-:W-:Y:S01]  /*0380*/  STL.128 [R1], R4 ;  /* 0x0000000401007387 */ /* 0x000fe20000100c00 */
[----:B------:R-:W-:Y:S02]  /*0390*/  IMAD.MOV.U32 R8, RZ, RZ, RZ ;  /* 0x000000ffff087224 */ /* 0x000fe400078e00ff */
[----:B------:R-:W-:Y:S02]  /*03a0*/  IMAD.MOV.U32 R14, RZ, RZ, -0x1 ;  /* 0xffffffffff0e7424 */ /* 0x000fe400078e00ff */
[----:B------:R-:W-:Y:S01]  /*03b0*/  IMAD.MOV.U32 R12, RZ, RZ, 0x1 ;  /* 0x00000001ff0c7424 */ /* 0x000fe200078e00ff */
[----:B------:R-:W-:Y:S01]  /*03c0*/  STL.128 [R1+0x10], R8 ;  /* 0x0000100801007387 */ /* 0x000fe20000100c00 */
[----:B------:R-:W-:-:S05]  /*03d0*/  IMAD.MOV.U32 R13, RZ, RZ, RZ ;  /* 0x000000ffff0d7224 */ /* 0x000fca00078e00ff */
[----:B------:R-:W-:Y:S04]  /*03e0*/  STL.128 [R1+0x20], R12 ;  /* 0x0000200c01007387 */ /* 0x000fe80000100c00 */
[----:B0-----:R-:W0:Y:S02]  /*03f0*/  LDS R0, [R25+0x5000] ;  /* 0x0050000019007984 */ /* 0x001e240000000800 */
[----:B0-----:R-:W-:-:S13]  /*0400*/  ISETP.GE.AND P0, PT, R0, RZ, PT ;  /* 0x000000ff0000720c */ /* 0x001fda0003f06270 */
[----:B------:R-:W-:Y:S05]  /*0410*/  @!P0 EXIT ;  /* 0x000000000000894d */ /* 0x000fea0003800000 */
[----:B------:R-:W-:Y:S02]  /*0420*/  IMAD.SHL.U32 R24, R2, 0x4, RZ ;  /* 0x0000000402187824 */ /* 0x000fe400078e00ff */
[----:B------:R-:W-:-:S03]  /*0430*/  VIADD R0, R1, 0x30 ;  /* 0x0000003001007836 */ /* 0x000fc60000000000 */
[----:B------:R-:W-:-:S05]  /*0440*/  LOP3.LUT R24, R24, 0xc, RZ, 0xc0, !PT ;  /* 0x0000000c18187812 */ /* 0x000fca00078ec0ff */
[----:B------:R-:W-:-:S07]  /*0450*/  IMAD.IADD R24, R1, 0x1, R24 ;  /* 0x0000000101187824 */ /* 0x000fce00078e0218 */
.L_x_9:
[----:B------:R-:W-:Y:S01]  /*0460*/  STS.U8 [R25+0x5144], RZ ;  /* 0x005144ff19007388 */ /* 0x000fe20000000000 */
[----:B------:R-:W-:Y:S05]  /*0470*/  WARPSYNC.ALL ;  /* 0x0000000000007948 */ /* 0x000fea0003800000 */
[----:B------:R-:W-:Y:S01]  /*0480*/  STS.U8 [R25+0x5145], RZ ;  /* 0x005145ff19007388 */ /* 0x000fe20000000000 */
[----:B------:R-:W-:Y:S03]  /*0490*/  BSSY.RECONVERGENT B0, `(.L_x_2) ;  /* 0x0000036000007945 */ /* 0x000fe60003800200 */
[----:B------:R-:W-:Y:S04]  /*04a0*/  STS.U8 [R25+0x5146], RZ ;  /* 0x005146ff19007388 */ /* 0x000fe80000000000 */
[----:B------:R-:W-:Y:S01]  /*04b0*/  STS.U8 [R25+0x5147], RZ ;  /* 0x005147ff19007388 */ /* 0x000fe20000000000 */
[----:B------:R-:W-:Y:S06]  /*04c0*/  BAR.SYNC.DEFER_BLOCKING 0x0 ;  /* 0x0000000000007b1d */ /* 0x000fec0000010000 */
[----:B0123--:R-:W0:Y:S02]  /*04d0*/  LDS R4, [R25+0x5000] ;  /* 0x0050000019047984 */ /* 0x00fe240000000800 */
[----:B0-----:R-:W-:-:S04]  /*04e0*/  ISETP.GE.AND P0, PT, R4, RZ, PT ;  /* 0x000000ff0400720c */ /* 0x001fc80003f06270 */
[----:B------:R-:W-:-:S13]  /*04f0*/  ISETP.NE.OR P0, PT, R2, RZ, !P0 ;  /* 0x000000ff0200720c */ /* 0x000fda0004705670 */
[----:B-----5:R-:W-:Y:S05]  /*0500*/  @P0 BRA `(.L_x_3) ;  /* 0x0000000000b80947 */ /* 0x020fea0003800000 */
[----:B------:R-:W0:Y:S01]  /*0510*/  S2UR UR6, SR_CgaCtaId ;  /* 0x00000000000679c3 */ /* 0x000e220000008800 */
[----:B------:R-:W-:Y:S01]  /*0520*/  UMOV UR4, 0x400 ;  /* 0x0000040000047882 */ /* 0x000fe20000000000 */
[----:B------:R-:W-:Y:S01]  /*0530*/  MOV R3, 0x1 ;  /* 0x0000000100037802 */ /* 0x000fe20000000f00 */
[----:B------:R-:W1:Y:S01]  /*0540*/  S2R R2, SR_LANEID ;  /* 0x0000000000027919 */ /* 0x000e620000000000 */
[----:B0-----:R-:W-:Y:S02]  /*0550*/  ULEA UR5, UR6, UR4, 0x18 ;  /* 0x0000000406057291 */ /* 0x001fe4000f8ec0ff */
[----:B------:R-:W-:-:S04]  /*0560*/  UIADD3 UR4, UPT, UPT, UR4, 0x5000, URZ ;  /* 0x0000500004047890 */ /* 0x000fc8000fffe0ff */
[----:B------:R-:W-:Y:S01]  /*0570*/  IMAD.U32 R25, RZ, RZ, UR5 ;  /* 0x00000005ff197e24 */ /* 0x000fe2000f8e00ff */
[----:B------:R-:W-:Y:S01]  /*0580*/  VOTEU.ANY UR5, UPT, PT ;  /* 0x0000000000057886 */ /* 0x000fe200038e0100 */
[----:B------:R-:W-:Y:S02]  /*0590*/  ULEA UR4, UR6, UR4, 0x18 ;  /* 0x0000000406047291 */ /* 0x000fe4000f8ec0ff */
[----:B------:R-:W-:Y:S01]  /*05a0*/  IMAD R26, R4, 0x50, R25 ;  /* 0x00000050041a7824 */ /* 0x000fe200078e0219 */
[----:B------:R-:W-:Y:S01]  /*05b0*/  STS.U8 [R25+0x5144], R3 ;  /* 0x0051440319007388 */ /* 0x000fe20000000000 */
[----:B------:R-:W-:Y:S02]  /*05c0*/  UFLO.U32 UR7, UR5 ;  /* 0x00000005000772bd */ /* 0x000fe400080e0000 */
[----:B------:R-:W-:Y:S01]  /*05d0*/  UPOPC UR5, UR5 ;  /* 0x00000005000572bf */ /* 0x000fe20008000000 */
[----:B------:R-:W0:Y:S03]  /*05e0*/  LDS.128 R16, [R26] ;  /* 0x000000001a107984 */ /* 0x000e260000000c00 */
[----:B-1----:R-:W-:Y:S01]  /*05f0*/  ISETP.EQ.U32.AND P0, PT, R2, UR7, PT ;  /* 0x0000000702007c0c */ /* 0x002fe2000bf02070 */
[----:B------:R-:W1:Y:S04]  /*0600*/  LDS.128 R20, [R26+0x10] ;  /* 0x000010001a147984 */ /* 0x000e680000000c00 */
[----:B------:R-:W2:Y:S04]  /*0610*/  LDS.128 R8, [R26+0x20] ;  /* 0x000020001a087984 */ /* 0x000ea80000000c00 */
[----:B------:R-:W-:Y:S04]  /*0620*/  LDS.128 R12, [R26+0x30] ;  /* 0x000030001a0c7984 */ /* 0x000fe80000000c00 */
[----:B------:R-:W3:Y:S04]  /*0630*/  LDS.128 R4, [R26+0x40] ;  /* 0x000040001a047984 */ /* 0x000ee80000000c00 */
[----:B0-----:R0:W-:Y:S01]  /*0640*/  STS [R25+0x5004], R16 ;  /* 0x0050041019007388 */ /* 0x0011e20000000800 */
[----:B------:R-:W-:-:S02]  /*0650*/  IMAD.MOV.U32 R2, RZ, RZ, R17 ;  /* 0x000000ffff027224 */ /* 0x000fc400078e0011 */
[----:B------:R-:W-:Y:S02]  /*0660*/  IMAD.MOV.U32 R3, RZ, RZ, R18 ;  /* 0x000000ffff037224 */ /* 0x000fe400078e0012 */
[----:B-1----:R-:W-:Y:S01]  /*0670*/  IMAD.MOV.U32 R17, RZ, RZ, R20 ;  /* 0x000000ffff117224 */ /* 0x002fe200078e0014 */
[----:B------:R-:W-:Y:S01]  /*0680*/  MOV R20, R23 ;  /* 0x0000001700147202 */ /* 0x000fe20000000f00 */
[----:B------:R-:W-:Y:S01]  /*0690*/  IMAD.MOV.U32 R18, RZ, RZ, R21 ;  /* 0x000000ffff127224 */ /* 0x000fe200078e0015 */
[----:B------:R1:W-:Y:S01]  /*06a0*/  STS.64 [R25+0x5008], R2 ;  /* 0x0050080219007388 */ /* 0x0003e20000000a00 */
[----:B--2---:R-:W-:Y:S01]  /*06b0*/  IMAD.MOV.U32 R21, RZ, RZ, R8 ;  /* 0x000000ffff157224 */ /* 0x004fe200078e0008 */
[----:B0-----:R-:W-:Y:S01]  /*06c0*/  MOV R16, R19 ;  /* 0x0000001300107202 */ /* 0x001fe20000000f00 */
[----:B------:R-:W-:Y:S01]  /*06d0*/  IMAD.MOV.U32 R19, RZ, RZ, R22 ;  /* 0x000000ffff137224 */ /* 0x000fe200078e0016 */
[----:B------:R-:W-:Y:S01]  /*06e0*/  MOV R8, R11 ;  /* 0x0000000b00087202 */ /* 0x000fe20000000f00 */
[----:B------:R-:W-:-:S02]  /*06f0*/  IMAD.MOV.U32 R22, RZ, RZ, R9 ;  /* 0x000000ffff167224 */ /* 0x000fc400078e0009 */
[----:B------:R-:W-:Y:S01]  /*0700*/  IMAD.MOV.U32 R23, RZ, RZ, R10 ;  /* 0x000000ffff177224 */ /* 0x000fe200078e000a */
[----:B---3--:R1:W-:Y:S01]  /*0710*/  STS [R25+0x5050], R7 ;  /* 0x0050500719007388 */ /* 0x0083e20000000800 */
[----:B------:R-:W-:Y:S01]  /*0720*/  IMAD.MOV.U32 R9, RZ, RZ, R12 ;  /* 0x000000ffff097224 */ /* 0x000fe200078e000c */
[----:B------:R-:W-:Y:S01]  /*0730*/  MOV R12, R15 ;  /* 0x0000000f000c7202 */ /* 0x000fe20000000f00 */
[----:B------:R-:W-:Y:S01]  /*0740*/  IMAD.MOV.U32 R10, RZ, RZ, R13 ;  /* 0x000000ffff0a7224 */ /* 0x000fe200078e000d */
[----:B------:R1:W-:Y:S01]  /*0750*/  STS.128 [R25+0x5010], R16 ;  /* 0x0050101019007388 */ /* 0x0003e20000000c00 */
[----:B------:R-:W-:Y:S02]  /*0760*/  IMAD.MOV.U32 R11, RZ, RZ, R14 ;  /* 0x000000ffff0b7224 */ /* 0x000fe400078e000e */
[----:B------:R-:W-:Y:S01]  /*0770*/  IMAD.MOV.U32 R13, RZ, RZ, R4 ;  /* 0x000000ffff0d7224 */ /* 0x000fe200078e0004 */
[----:B------:R-:W-:Y:S01]  /*0780*/  IADD3 R4, PT, PT, RZ, -UR5, RZ ;  /* 0x80000005ff047c10 */ /* 0x000fe2000fffe0ff */
[----:B------:R-:W-:Y:S01]  /*0790*/  IMAD.MOV.U32 R14, RZ, RZ, R5 ;  /* 0x000000ffff0e7224 */ /* 0x000fe200078e0005 */
[----:B------:R1:W-:Y:S01]  /*07a0*/  STS.128 [R25+0x5020], R20 ;  /* 0x0050201419007388 */ /* 0x0003e20000000c00 */
[----:B------:R-:W-:-:S03]  /*07b0*/  IMAD.MOV.U32 R15, RZ, RZ, R6 ;  /* 0x000000ffff0f7224 */ /* 0x000fc600078e0006 */
[----:B------:R1:W-:Y:S04]  /*07c0*/  STS.128 [R25+0x5030], R8 ;  /* 0x0050300819007388 */ /* 0x0003e80000000c00 */
[----:B------:R1:W-:Y:S04]  /*07d0*/  STS.128 [R25+0x5040], R12 ;  /* 0x0050400c19007388 */ /* 0x0003e80000000c00 */
[----:B------:R1:W-:Y:S02]  /*07e0*/  @P0 ATOMS.ADD RZ, [UR4], R4 ;  /* 0x00000004ffff098c */ /* 0x0003e40008000004 */
.L_x_3:
[----:B------:R-:W-:Y:S05]  /*07f0*/  BSYNC.RECONVERGENT B0 ;  /* 0x0000000000007941 */ /* 0x000fea0003800200 */
.L_x_2:
[----:B-1----:R-:W0:Y:S01]  /*0800*/  S2R R3, SR_CgaCtaId ;  /* 0x0000000000037919 */ /* 0x002e220000008800 */
[----:B------:R-:W-:Y:S01]  /*0810*/  MOV R6, 0x400 ;  /* 0x0000040000067802 */ /* 0x000fe20000000f00 */
[----:B------:R-:W-:Y:S01]  /*0820*/  BSSY.RECONVERGENT B0, `(.L_x_4) ;  /* 0x000009e000007945 */ /* 0x000fe20003800200 */
[----:B------:R-:W1:Y:S03]  /*0830*/  S2R R2, SR_TID.X ;  /* 0x0000000000027919 */ /* 0x000e660000002100 */
[----:B------:R-:W-:-:S05]  /*0840*/  VIADD R4, R6, 0x5144 ;  /* 0x0000514406047836 */ /* 0x000fca0000000000 */
[----:B0-----:R-:W-:Y:S02]  /*0850*/  LEA R5, R3, R4, 0x18 ;  /* 0x0000000403057211 */ /* 0x001fe400078ec0ff */
[----:B-1----:R-:W-:-:S05]  /*0860*/  SHF.R.U32.HI R4, RZ, 0x2, R2 ;  /* 0x00000002ff047819 */ /* 0x002fca0000011602 */
[----:B------:R-:W-:-:S06]  /*0870*/  IMAD.IADD R5, R4, 0x1, R5 ;  /* 0x0000000104057824 */ /* 0x000fcc00078e0205 */
[----:B------:R-:W0:Y:S02]  /*0880*/  LDS.U8 R5, [R5] ;  /* 0x0000000005057984 */ /* 0x000e240000000000 */
[----:B0-----:R-:W-:-:S13]  /*0890*/  ISETP.NE.AND P0, PT, R5, RZ, PT ;  /* 0x000000ff0500720c */ /* 0x001fda0003f05270 */
[----:B------:R-:W-:Y:S05]  /*08a0*/  @!P0 BRA `(.L_x_5) ;  /* 0x0000000800548947 */ /* 0x000fea0003800000 */
[----:B------:R-:W-:-:S04]  /*08b0*/  IADD3 R6, PT, PT, R6, 0x5004, RZ ;  /* 0x0000500406067810 */ /* 0x000fc80007ffe0ff */
[----:B------:R-:W-:-:S05]  /*08c0*/  LEA R5, R3, R6, 0x18 ;  /* 0x0000000603057211 */ /* 0x000fca00078ec0ff */
[----:B------:R-:W-:-:S05]  /*08d0*/  IMAD R27, R4, 0x50, R5 ;  /* 0x00000050041b7824 */ /* 0x000fca00078e0205 */
[----:B------:R-:W0:Y:S04]  /*08e0*/  LDS R21, [R27+0x44] ;  /* 0x000044001b157984 */ /* 0x000e280000000800 */
[----:B------:R1:W2:Y:S01]  /*08f0*/  LDS R22, [R27+0x48] ;  /* 0x000048001b167984 */ /* 0x0002a20000000800 */
[----:B0-----:R-:W-:-:S13]  /*0900*/  ISETP.NE.AND P0, PT, R21, RZ, PT ;  /* 0x000000ff1500720c */ /* 0x001fda0003f05270 */
[----:B-12---:R-:W-:Y:S05]  /*0910*/  @!P0 BRA `(.L_x_6) ;  /* 0x0000000800588947 */ /* 0x006fea0003800000 */
[----:B------:R-:W0:Y:S01]  /*0920*/  LDC R26, c[0x0][0x380] ;  /* 0x0000e000ff1a7b82 */ /* 0x000e220000000800 */
[----:B------:R-:W-:-:S05]  /*0930*/  IMAD.IADD R5, R21, 0x1, R22 ;  /* 0x0000000115057824 */ /* 0x000fca00078e0216 */
[----:B0-----:R-:W-:-:S13]  /*0940*/  ISETP.GT.AND P0, PT, R5, R26, PT ;  /* 0x0000001a0500720c */ /* 0x001fda0003f04270 */
[----:B------:R-:W-:Y:S05]  /*0950*/  @P0 BRA `(.L_x_5) ;  /* 0x0000000800280947 */ /* 0x000fea0003800000 */
[----:B------:R-:W2:Y:S04]  /*0960*/  LDL R7, [R24] ;  /* 0x0000000018077983 */ /* 0x000ea80000100800 */
[----:B------:R-:W-:Y:S04]  /*0970*/  LDS R12, [R27] ;  /* 0x000000001b0c7984 */ /* 0x000fe80000000800 */
[----:B------:R-:W-:Y:S04]  /*0980*/  LDS R13, [R27+0x4] ;  /* 0x000004001b0d7984 */ /* 0x000fe80000000800 */
[----:B------:R-:W-:Y:S04]  /*0990*/  LDS R14, [R27+0x8] ;  /* 0x000008001b0e7984 */ /* 0x000fe80000000800 */
[----:B------:R-:W0:Y:S04]  /*09a0*/  LDS R15, [R27+0xc] ;  /* 0x00000c001b0f7984 */ /* 0x000e280000000800 */
[----:B------:R-:W-:Y:S04]  /*09b0*/  LDS R8, [R27+0x10] ;  /* 0x000010001b087984 */ /* 0x000fe80000000800 */
[----:B------:R-:W-:Y:S04]  /*09c0*/  LDS R9, [R27+0x14] ;  /* 0x000014001b097984 */ /* 0x000fe80000000800 */
[----:B------:R-:W-:Y:S04]  /*09d0*/  LDS R10, [R27+0x18] ;  /* 0x000018001b0a7984 */ /* 0x000fe80000000800 */
[----:B------:R-:W1:Y:S04]  /*09e0*/  LDS R11, [R27+0x1c] ;  /* 0x00001c001b0b7984 */ /* 0x000e680000000800 */
[----:B------:R-:W-:Y:S04]  /*09f0*/  LDS R16, [R27+0x30] ;  /* 0x000030001b107984 */ /* 0x000fe80000000800 */
[----:B------:R-:W-:Y:S04]  /*0a00*/  LDS R17, [R27+0x34] ;  /* 0x000034001b117984 */ /* 0x000fe80000000800 */
[----:B------:R-:W-:Y:S04]  /*0a10*/  LDS R18, [R27+0x38] ;  /* 0x000038001b127984 */ /* 0x000fe80000000800 */
[----:B------:R-:W3:Y:S04]  /*0a20*/  LDS R19, [R27+0x3c] ;  /* 0x00003c001b137984 */ /* 0x000ee80000000800 */
[----:B------:R-:W-:Y:S04]  /*0a30*/  LDS R23, [R27+0x4c] ;  /* 0x00004c001b177984 */ /* 0x000fe80000000800 */
[----:B0-----:R-:W-:Y:S04]  /*0a40*/  STL.128 [R1+0x30], R12 ;  /* 0x0000300c01007387 */ /* 0x001fe80000100c00 */
[----:B------:R-:W-:Y:S04]  /*0a50*/  LDS R12, [R27+0x20] ;  /* 0x000020001b0c7984 */ /* 0x000fe80000000800 */
[----:B------:R-:W-:Y:S04]  /*0a60*/  LDS R13, [R27+0x24] ;  /* 0x000024001b0d7984 */ /* 0x000fe80000000800 */
[----:B------:R-:W-:Y:S04]  /*0a70*/  LDS R14, [R27+0x28] ;  /* 0x000028001b0e7984 */ /* 0x000fe80000000800 */
[----:B------:R-:W0:Y:S04]  /*0a80*/  LDS R15, [R27+0x2c] ;  /* 0x00002c001b0f7984 */ /* 0x000e280000000800 */
[----:B------:R-:W4:Y:S04]  /*0a90*/  LDS R20, [R27+0x40] ;  /* 0x000040001b147984 */ /* 0x000f280000000800 */
[----:B-1----:R-:W-:Y:S04]  /*0aa0*/  STL.128 [R1+0x40], R8 ;  /* 0x0000400801007387 */ /* 0x002fe80000100c00 */
[----:B---3--:R-:W-:Y:S04]  /*0ab0*/  STL.128 [R1+0x60], R16 ;  /* 0x0000601001007387 */ /* 0x008fe80000100c00 */
[----:B0-----:R0:W-:Y:S04]  /*0ac0*/  STL.128 [R1+0x50], R12 ;  /* 0x0000500c01007387 */ /* 0x0011e80000100c00 */
[----:B----4-:R1:W-:Y:S01]  /*0ad0*/  STL.128 [R1+0x70], R20 ;  /* 0x0000701401007387 */ /* 0x0103e20000100c00 */
[----:B--2---:R-:W-:-:S05]  /*0ae0*/  IMAD R28, R7, 0x4, R1 ;  /* 0x00000004071c7824 */ /* 0x004fca00078e0201 */
[----:B------:R-:W2:Y:S04]  /*0af0*/  LDL R4, [R28+0x10] ;  /* 0x000010001c047983 */ /* 0x000ea80000100800 */
[----:B------:R-:W3:Y:S01]  /*0b00*/  LDL R6, [R28+0x20] ;  /* 0x000020001c067983 */ /* 0x000ee20000100800 */
[--C-:B------:R-:W-:Y:S02]  /*0b10*/  SHF.R.S32.HI R5, RZ, 0x1f, R20.reuse ;  /* 0x0000001fff057819 */ /* 0x100fe40000011414 */
[----:B------:R-:W-:Y:S02]  /*0b20*/  SHF.R.S32.HI R29, RZ, 0x1f, R20 ;  /* 0x0000001fff1d7819 */ /* 0x000fe40000011414 */
[-C--:B------:R-:W-:Y:S02]  /*0b30*/  LEA.HI R5, R5, R20.reuse, RZ, 0x2 ;  /* 0x0000001405057211 */ /* 0x080fe400078f10ff */
[----:B------:R-:W-:-:S02]  /*0b40*/  LEA.HI R29, R29, R20, RZ, 0x2 ;  /* 0x000000141d1d7211 */ /* 0x000fc400078f10ff */
[----:B------:R-:W-:Y:S02]  /*0b50*/  LOP3.LUT R5, R5, 0xfffffffc, RZ, 0xc0, !PT ;  /* 0xfffffffc05057812 */ /* 0x000fe400078ec0ff */
[----:B------:R-:W-:Y:S02]  /*0b60*/  SHF.R.S32.HI R29, RZ, 0x2, R29 ;  /* 0x00000002ff1d7819 */ /* 0x000fe4000001141d */
[----:B------:R-:W-:Y:S01]  /*0b70*/  IADD3 R27, PT, PT, R23, -R7, RZ ;  /* 0x80000007171b7210 */ /* 0x000fe20007ffe0ff */
[----:B0-----:R-:W-:-:S03]  /*0b80*/  IMAD.IADD R12, R20, 0x1, -R5 ;  /* 0x00000001140c7824 */ /* 0x001fc600078e0a05 */
[----:B------:R-:W-:-:S04]  /*0b90*/  IABS R27, R27 ;  /* 0x0000001b001b7213 */ /* 0x000fc80000000000 */
[----:B------:R-:W-:Y:S01]  /*0ba0*/  ISETP.NE.AND P0, PT, R27, 0x2, PT ;  /* 0x000000021b00780c */ /* 0x000fe20003f05270 */
[----:B--2---:R-:W-:Y:S01]  /*0bb0*/  IMAD.IADD R4, R29, 0x1, R4 ;  /* 0x000000011d047824 */ /* 0x004fe200078e0204 */
[----:B---3--:R-:W-:-:S04]  /*0bc0*/  IADD3 R5, PT, PT, R12, R6, RZ ;  /* 0x000000060c057210 */ /* 0x008fc80007ffe0ff */
[----:B------:R-:W-:-:S04]  /*0bd0*/  VIMNMX.U32 R6, PT, PT, R4, R5, !PT ;  /* 0x0000000504067248 */ /* 0x000fc80007fe0000 */
[----:B------:R-:W-:-:S13]  /*0be0*/  ISETP.GT.U32.OR P0, PT, R6, 0x3, !P0 ;  /* 0x000000030600780c */ /* 0x000fda0004704470 */
[----:B-1----:R-:W-:Y:S05]  /*0bf0*/  @P0 BRA `(.L_x_5) ;  /* 0x0000000400800947 */ /* 0x002fea0003800000 */
[----:B------:R-:W-:-:S04]  /*0c00*/  IMAD R4, R4, 0x4, R5 ;  /* 0x0000000404047824 */ /* 0x000fc800078e0205 */
[----:B------:R-:W-:-:S05]  /*0c10*/  IMAD R14, R4, 0x4, R0 ;  /* 0x00000004040e7824 */ /* 0x000fca00078e0200 */
[----:B------:R-:W2:Y:S02]  /*0c20*/  LDL R5, [R14] ;  /* 0x000000000e057983 */ /* 0x000ea40000100800 */
[----:B--2---:R-:W-:-:S05]  /*0c30*/  LEA R5, R4, R5, 0x4 ;  /* 0x0000000504057211 */ /* 0x004fca00078e20ff */
[----:B------:R-:W-:-:S04]  /*0c40*/  IMAD.SHL.U32 R15, R5, 0x4, RZ ;  /* 0x00000004050f7824 */ /* 0x000fc800078e00ff */
[----:B------:R-:W0:Y:S02]  /*0c50*/  LDC R6, c[0x3][R15] ;  /* 0x00c000000f067b82 */ /* 0x000e240000000800 */
[----:B0-----:R-:W-:-:S05]  /*0c60*/  IMAD.IADD R6, R21, 0x1, -R6 ;  /* 0x0000000115067824 */ /* 0x001fca00078e0a06 */
[----:B------:R0:W-:Y:S04]  /*0c70*/  STL [R1+0x74], R6 ;  /* 0x0000740601007387 */ /* 0x0001e80000100800 */
[----:B------:R-:W2:Y:S01]  /*0c80*/  LDL R5, [R14] ;  /* 0x000000000e057983 */ /* 0x000ea20000100800 */
[----:B------:R-:W-:-:S05]  /*0c90*/  LEA R12, R29, R12, 0x2 ;  /* 0x0000000c1d0c7211 */ /* 0x000fca00078e10ff */
[C---:B--2---:R-:W-:Y:S02]  /*0ca0*/  IMAD.U32 R5, R12.reuse, 0x10, R5 ;  /* 0x000000100c057824 */ /* 0x044fe400078e0005 */
[----:B------:R-:W-:Y:S02]  /*0cb0*/  IMAD R12, R12, 0x4, R0 ;  /* 0x000000040c0c7824 */ /* 0x000fe400078e0200 */
[----:B------:R-:W-:-:S04]  /*0cc0*/  IMAD.SHL.U32 R8, R5, 0x4, RZ ;  /* 0x0000000405087824 */ /* 0x000fc800078e00ff */
[----:B------:R-:W1:Y:S02]  /*0cd0*/  LDC R5, c[0x3][R8] ;  /* 0x00c0000008057b82 */ /* 0x000e640000000800 */
[----:B-1----:R-:W-:-:S05]  /*0ce0*/  IADD3 R10, PT, PT, R6, R5, RZ ;  /* 0x00000005060a7210 */ /* 0x002fca0007ffe0ff */
[----:B------:R1:W-:Y:S04]  /*0cf0*/  STL [R1+0x74], R10 ;  /* 0x0000740a01007387 */ /* 0x0003e80000100800 */
[----:B------:R-:W2:Y:S04]  /*0d00*/  LDL R11, [R12] ;  /* 0x000000000c0b7983 */ /* 0x000ea80000100800 */
[----:B------:R-:W3:Y:S04]  /*0d10*/  LDL R9, [R14] ;  /* 0x000000000e097983 */ /* 0x000ee80000100800 */
[----:B--2---:R1:W-:Y:S04]  /*0d20*/  STL [R14], R11 ;  /* 0x0000000b0e007387 */ /* 0x0043e80000100800 */
[----:B---3--:R1:W-:Y:S04]  /*0d30*/  STL [R12], R9 ;  /* 0x000000090c007387 */ /* 0x0083e80000100800 */
[----:B0-----:R-:W2:Y:S04]  /*0d40*/  LDL R6, [R1+0x78] ;  /* 0x0000780001067983 */ /* 0x001ea80000100800 */
[----:B------:R-:W3:Y:S04]  /*0d50*/  LDL R5, [R1+0x74] ;  /* 0x0000740001057983 */ /* 0x000ee80000100800 */
[----:B------:R1:W-:Y:S01]  /*0d60*/  STL [R1+0x70], R4 ;  /* 0x0000700401007387 */ /* 0x0003e20000100800 */
[----:B--2---:R-:W-:-:S05]  /*0d70*/  VIADD R6, R6, 0x1 ;  /* 0x0000000106067836 */ /* 0x004fca0000000000 */
[----:B------:R1:W-:Y:S01]  /*0d80*/  STL [R1+0x78], R6 ;  /* 0x0000780601007387 */ /* 0x0003e20000100800 */
[----:B---3--:R-:W-:-:S04]  /*0d90*/  IADD3 R13, PT, PT, R6, R5, RZ ;  /* 0x00000005060d7210 */ /* 0x008fc80007ffe0ff */
[----:B------:R-:W-:-:S13]  /*0da0*/  ISETP.GT.AND P0, PT, R13, R26, PT ;  /* 0x0000001a0d00720c */ /* 0x000fda0003f04270 */
[----:B-1----:R-:W-:Y:S05]  /*0db0*/  @P0 BRA `(.L_x_5) ;  /* 0x0000000400100947 */ /* 0x002fea0003800000 */
[----:B------:R0:W-:Y:S01]  /*0dc0*/  STL [R1+0x7c], R7 ;  /* 0x00007c0701007387 */ /* 0x0001e20000100800 */
[----:B------:R-:W-:-:S13]  /*0dd0*/  ISETP.NE.AND P0, PT, R5, RZ, PT ;  /* 0x000000ff0500720c */ /* 0x000fda0003f05270 */
[----:B0-----:R-:W-:Y:S05]  /*0de0*/  @!P0 BRA `(.L_x_7) ;  /* 0x0000000400188947 */ /* 0x001fea0003800000 */
[----:B------:R0:W5:Y:S04]  /*0df0*/  LDL.128 R20, [R1+0x30] ;  /* 0x0000300001147983 */ /* 0x0001680000100c00 */
[----:B------:R0:W5:Y:S04]  /*0e00*/  LDL.128 R8, [R1+0x40] ;  /* 0x0000400001087983 */ /* 0x0001680000100c00 */
[----:B------:R0:W5:Y:S04]  /*0e10*/  LDL.128 R12, [R1+0x50] ;  /* 0x00005000010c7983 */ /* 0x0001680000100c00 */
[----:B------:R0:W5:Y:S01]  /*0e20*/  LDL.128 R16, [R1+0x60] ;  /* 0x0000600001107983 */ /* 0x0001620000100c00 */
[----:B------:R-:W-:-:S02]  /*0e30*/  ISETP.GT.AND P0, PT, R2, 0x1, PT ;  /* 0x000000010200780c */ /* 0x000fc40003f04270 */
[----:B------:R-:W-:-:S11]  /*0e40*/  MOV R28, 0x400 ;  /* 0x00000400001c7802 */ /* 0x000fd60000000f00 */
[----:B0-----:R-:W-:Y:S05]  /*0e50*/  @P0 BRA `(.L_x_8) ;  /* 0x0000000000740947 */ /* 0x001fea0003800000 */
[----:B------:R-:W-:-:S05]  /*0e60*/  VIMNMX.U32 R26, PT, PT, R2, 0x2, PT ;  /* 0x00000002021a7848 */ /* 0x000fca0003fe0000 */
[----:B------:R-:W-:-:S04]  /*0e70*/  IMAD.SHL.U32 R29, R26, 0x4, RZ ;  /* 0x000000041a1d7824 */ /* 0x000fc800078e00ff */
[----:B------:R-:W0:Y:S02]  /*0e80*/  LDC R26, c[0x2][R29] ;  /* 0x008000001d1a7b82 */ /* 0x000e240000000800 */
[----:B0-----:R-:W-:-:S04]  /*0e90*/  SHF.R.S32.HI R27, RZ, 0x1f, R26 ;  /* 0x0000001fff1b7819 */ /* 0x001fc8000001141a */
.L_x_11:
[----:B------:R-:W-:Y:S05]  /*0ea0*/  BRX R26 -0xeb0                              (*"BRANCH_TARGETS .L_x_12,.L_x_13,.L_x_5"*) ;  /* 0xfffffff01a547949 */ /* 0x000fea000383ffff */
.L_x_13:
[----:B------:R-:W-:Y:S01]  /*0eb0*/  VIADD R26, R28, 0x5000 ;  /* 0x000050001c1a7836 */ /* 0x000fe20000000000 */
[----:B------:R-:W-:-:S04]  /*0ec0*/  LEA R25, R3, R28, 0x18 ;  /* 0x0000001c03197211 */ /* 0x000fc800078ec0ff */
[----:B------:R-:W-:-:S05]  /*0ed0*/  LEA R27, R3, R26, 0x18 ;  /* 0x0000001a031b7211 */ /* 0x000fca00078ec0ff */
[----:B------:R-:W-:Y:S04]  /*0ee0*/  ATOMS.POPC.INC.32 RZ, [R27+URZ] ;  /* 0x000000001bff7f8c */ /* 0x000fe8000d8000ff */
[----:B------:R-:W0:Y:S02]  /*0ef0*/  LDS R26, [R25+0x5000] ;  /* 0x00500000191a7984 */ /* 0x000e240000000800 */
[----:B0-----:R-:W-:-:S05]  /*0f00*/  IMAD R26, R26, 0x50, R25 ;  /* 0x000000501a1a7824 */ /* 0x001fca00078e0219 */
[----:B-----5:R2:W-:Y:S04]  /*0f10*/  STS.128 [R26], R20 ;  /* 0x000000141a007388 */ /* 0x0205e80000000c00 */
[----:B------:R2:W-:Y:S04]  /*0f20*/  STS.128 [R26+0x10], R8 ;  /* 0x000010081a007388 */ /* 0x0005e80000000c00 */
[----:B------:R2:W-:Y:S04]  /*0f30*/  STS.128 [R26+0x20], R12 ;  /* 0x0000200c1a007388 */ /* 0x0005e80000000c00 */
[----:B------:R2:W-:Y:S04]  /*0f40*/  STS.128 [R26+0x30], R16 ;  /* 0x000030101a007388 */ /* 0x0005e80000000c00 */
[----:B------:R2:W-:Y:S01]  /*0f50*/  STS.128 [R26+0x40], R4 ;  /* 0x000040041a007388 */ /* 0x0005e20000000c00 */
[----:B------:R-:W-:Y:S05]  /*0f60*/  BRA `(.L_x_5) ;  /* 0x0000000000a47947 */ /* 0x000fea0003800000 */
.L_x_12:
[----:B------:R-:W-:Y:S02]  /*0f70*/  IADD3 R26, PT, PT, R28, 0x5000, RZ ;  /* 0x000050001c1a7810 */ /* 0x000fe40007ffe0ff */
[C---:B------:R-:W-:Y:S02]  /*0f80*/  LEA R25, R3.reuse, R28, 0x18 ;  /* 0x0000001c03197211 */ /* 0x040fe400078ec0ff */
        /* <DEDUP_REMOVED lines=10> */
.L_x_8:
[----:B------:R-:W-:-:S05]  /*1030*/  IMAD.MOV.U32 R27, RZ, RZ, -0x2 ;  /* 0xfffffffeff1b7424 */ /* 0x000fca00078e00ff */
[----:B------:R-:W-:-:S05]  /*1040*/  VIADDMNMX.U32 R26, R2, R27, 0x2, PT ;  /* 0x00000002021a7446 */ /* 0x000fca000380001b */
[----:B------:R-:W-:-:S04]  /*1050*/  IMAD.SHL.U32 R29, R26, 0x4, RZ ;  /* 0x000000041a1d7824 */ /* 0x000fc800078e00ff */
[----:B------:R-:W0:Y:S02]  /*1060*/  LDC R26, c[0x2][R29+0xc] ;  /* 0x008003001d1a7b82 */ /* 0x000e240000000800 */
[----:B0-----:R-:W-:-:S04]  /*1070*/  SHF.R.S32.HI R27, RZ, 0x1f, R26 ;  /* 0x0000001fff1b7819 */ /* 0x001fc8000001141a */
.L_x_15:
[----:B------:R-:W-:Y:S05]  /*1080*/  BRX R26 -0x1090                             (*"BRANCH_TARGETS .L_x_16,.L_x_17,.L_x_5"*) ;  /* 0xffffffec1adc7949 */ /* 0x000fea000383ffff */
.L_x_17:
        /* <DEDUP_REMOVED lines=12> */
.L_x_16:
        /* <DEDUP_REMOVED lines=10> */
[----:B------:R1:W-:Y:S02]  /*11f0*/  STS.128 [R26+0x40], R4 ;  /* 0x000040041a007388 */ /* 0x0003e40000000c00 */
.L_x_5:
[----:B------:R-:W-:Y:S05]  /*1200*/  BSYNC.RECONVERGENT B0 ;  /* 0x0000000000007941 */ /* 0x000fea0003800200 */
.L_x_4:
[----:B------:R-:W4:Y:S02]  /*1210*/  LDS R3, [R25+0x5000] ;  /* 0x0050000019037984 */ /* 0x000f240000000800 */
[----:B----4-:R-:W-:-:S13]  /*1220*/  ISETP.GT.AND P0, PT, R3, -0x1, PT ;  /* 0xffffffff0300780c */ /* 0x010fda0003f04270 */
[----:B------:R-:W-:Y:S05]  /*1230*/  @P0 BRA `(.L_x_9) ;  /* 0xfffffff000880947 */ /* 0x000fea000383ffff */
[----:B------:R-:W-:Y:S05]  /*1240*/  EXIT ;  /* 0x000000000000794d */ /* 0x000fea0003800000 */
.L_x_7:
[----:B------:R-:W0:Y:S02]  /*1250*/  LDC.64 R2, c[0x0][0x390] ;  /* 0x0000e400ff027b82 */ /* 0x000e240000000a00 */
[----:B0-----:R-:W-:Y:S01]  /*1260*/  STG.E desc[UR8][R2.64], R6 ;  /* 0x0000000602007986 */ /* 0x001fe2000c101908 */
[----:B------:R-:W-:Y:S05]  /*1270*/  EXIT ;  /* 0x000000000000794d */ /* 0x000fea0003800000 */
.L_x_6:
[----:B------:R-:W0:Y:S02]  /*1280*/  LDC.64 R2, c[0x0][0x390] ;  /* 0x0000e400ff027b82 */ /* 0x000e240000000a00 */
[----:B0-----:R-:W-:Y:S01]  /*1290*/  STG.E desc[UR8][R2.64], R22 ;  /* 0x0000001602007986 */ /* 0x001fe2000c101908 */
[----:B------:R-:W-:Y:S05]  /*12a0*/  EXIT ;  /* 0x000000000000794d */ /* 0x000fea0003800000 */
.L_x_10:
[----:B------:R-:W-:-:S00]  /*12b0*/  BRA `(.L_x_10) ;  /* 0xfffffffc00fc7947 */ /* 0x000fc0000383ffff */
[----:B------:R-:W-:-:S00]  /*12c0*/  NOP ;  /* 0x0000000000007918 */ /* 0x000fc00000000000 */
        /* <DEDUP_REMOVED lines=11> */
.L_x_19:


//--------------------- .nv.shared._Z10dfs_kerneliP4NodePiP4Lock --------------------------
	.section	.nv.shared._Z10dfs_kerneliP4NodePiP4Lock,"aw",@nobits
	.sectionflags	@""
	.align	4
.nv.shared._Z10dfs_kerneliP4NodePiP4Lock:
	.zero		21832


//--------------------- .nv.shared.reserved.0     --------------------------
	.section	.nv.shared.reserved.0,"aw",@nobits
	.weak		__nv_reservedSMEM_offset_0_alias
	.size		__nv_reservedSMEM_offset_0_alias, 0, 64
	.other		__nv_reservedSMEM_offset_0_alias,@"STO_CUDA_RESERVED_SHARED STV_DEFAULT"
__nv_reservedSMEM_offset_0_alias:
	.zero		0
	.zero		64


//--------------------- .nv.constant0._Z10dfs_kerneliP4NodePiP4Lock --------------------------
	.section	.nv.constant0._Z10dfs_kerneliP4NodePiP4Lock,"a",@progbits
	.sectionflags	@""
	.align	4
.nv.constant0._Z10dfs_kerneliP4NodePiP4Lock:
	.zero		928


//--------------------- SYMBOLS --------------------------

	.type		.nv.reservedSmem.offset0,@object
	.size		.nv.reservedSmem.offset0,0x4
	.type		.nv.reservedSmem.cap,@object
	.size		.nv.reservedSmem.cap,0x4
